//
// Generated by NVIDIA NVVM Compiler
//
// Compiler Build ID: CL-36424714
// Cuda compilation tools, release 13.0, V13.0.88
// Based on NVVM 20.0.0
//

.version 9.0
.target sm_100
.address_size 64

	// .globl	_Z6matMulPfS_S_

.visible .entry _Z6matMulPfS_S_(
	.param .u64 .ptr .align 1 _Z6matMulPfS_S__param_0,
	.param .u64 .ptr .align 1 _Z6matMulPfS_S__param_1,
	.param .u64 .ptr .align 1 _Z6matMulPfS_S__param_2
)
{
	.reg .pred 	%p<5>;
	.reg .b32 	%r<19>;
	.reg .b32 	%f<52>;
	.reg .b64 	%rd<18>;

	ld.param.u64 	%rd5, [_Z6matMulPfS_S__param_0];
	ld.param.u64 	%rd6, [_Z6matMulPfS_S__param_1];
	ld.param.u64 	%rd7, [_Z6matMulPfS_S__param_2];
	mov.u32 	%r7, %ntid.y;
	mov.u32 	%r8, %ctaid.y;
	mov.u32 	%r9, %tid.y;
	mad.lo.s32 	%r1, %r7, %r8, %r9;
	mov.u32 	%r10, %ntid.x;
	mov.u32 	%r11, %ctaid.x;
	mov.u32 	%r12, %tid.x;
	mad.lo.s32 	%r2, %r10, %r11, %r12;
	setp.gt.u32 	%p1, %r1, 1023;
	setp.gt.s32 	%p2, %r2, 2047;
	or.pred  	%p3, %p1, %p2;
	@%p3 bra 	$L__BB0_4;
	shl.b32 	%r14, %r1, 10;
	mul.wide.u32 	%rd8, %r14, 4;
	cvta.to.global.u64 	%rd9, %rd5;
	add.s64 	%rd10, %rd8, %rd9;
	add.s64 	%rd17, %rd10, 32;
	cvta.to.global.u64 	%rd11, %rd6;
	add.s64 	%rd2, %rd11, 65536;
	mov.f32 	%f51, 0f00000000;
	mov.b32 	%r18, 0;
	mov.u32 	%r17, %r2;
$L__BB0_2:
	mul.wide.s32 	%rd12, %r17, 4;
	add.s64 	%rd13, %rd2, %rd12;
	ld.global.f32 	%f4, [%rd17+-32];
	ld.global.f32 	%f5, [%rd13+-65536];
	fma.rn.f32 	%f6, %f4, %f5, %f51;
	ld.global.f32 	%f7, [%rd17+-28];
	ld.global.f32 	%f8, [%rd13+-57344];
	fma.rn.f32 	%f9, %f7, %f8, %f6;
	ld.global.f32 	%f10, [%rd17+-24];
	ld.global.f32 	%f11, [%rd13+-49152];
	fma.rn.f32 	%f12, %f10, %f11, %f9;
	ld.global.f32 	%f13, [%rd17+-20];
	ld.global.f32 	%f14, [%rd13+-40960];
	fma.rn.f32 	%f15, %f13, %f14, %f12;
	ld.global.f32 	%f16, [%rd17+-16];
	ld.global.f32 	%f17, [%rd13+-32768];
	fma.rn.f32 	%f18, %f16, %f17, %f15;
	ld.global.f32 	%f19, [%rd17+-12];
	ld.global.f32 	%f20, [%rd13+-24576];
	fma.rn.f32 	%f21, %f19, %f20, %f18;
	ld.global.f32 	%f22, [%rd17+-8];
	ld.global.f32 	%f23, [%rd13+-16384];
	fma.rn.f32 	%f24, %f22, %f23, %f21;
	ld.global.f32 	%f25, [%rd17+-4];
	ld.global.f32 	%f26, [%rd13+-8192];
	fma.rn.f32 	%f27, %f25, %f26, %f24;
	ld.global.f32 	%f28, [%rd17];
	ld.global.f32 	%f29, [%rd13];
	fma.rn.f32 	%f30, %f28, %f29, %f27;
	ld.global.f32 	%f31, [%rd17+4];
	ld.global.f32 	%f32, [%rd13+8192];
	fma.rn.f32 	%f33, %f31, %f32, %f30;
	ld.global.f32 	%f34, [%rd17+8];
	ld.global.f32 	%f35, [%rd13+16384];
	fma.rn.f32 	%f36, %f34, %f35, %f33;
	ld.global.f32 	%f37, [%rd17+12];
	ld.global.f32 	%f38, [%rd13+24576];
	fma.rn.f32 	%f39, %f37, %f38, %f36;
	ld.global.f32 	%f40, [%rd17+16];
	ld.global.f32 	%f41, [%rd13+32768];
	fma.rn.f32 	%f42, %f40, %f41, %f39;
	ld.global.f32 	%f43, [%rd17+20];
	ld.global.f32 	%f44, [%rd13+40960];
	fma.rn.f32 	%f45, %f43, %f44, %f42;
	ld.global.f32 	%f46, [%rd17+24];
	ld.global.f32 	%f47, [%rd13+49152];
	fma.rn.f32 	%f48, %f46, %f47, %f45;
	ld.global.f32 	%f49, [%rd17+28];
	ld.global.f32 	%f50, [%rd13+57344];
	fma.rn.f32 	%f51, %f49, %f50, %f48;
	add.s32 	%r18, %r18, 16;
	add.s64 	%rd17, %rd17, 64;
	add.s32 	%r17, %r17, 32768;
	setp.ne.s32 	%p4, %r18, 1024;
	@%p4 bra 	$L__BB0_2;
	shl.b32 	%r15, %r1, 11;
	add.s32 	%r16, %r15, %r2;
	cvta.to.global.u64 	%rd14, %rd7;
	mul.wide.s32 	%rd15, %r16, 4;
	add.s64 	%rd16, %rd14, %rd15;
	st.global.f32 	[%rd16], %f51;
$L__BB0_4:
	ret;

}


// ===== COMPILED SASS (sm_100) =====

	.target	sm_100

	.elftype	@"ET_EXEC"


//--------------------- .note.nv.tkinfo           --------------------------
	.section	.note.nv.tkinfo,"",@"SHT_NOTE"
	.sectionflags	@"SHF_NOTE_NV_TKINFO"
	.tkinfo
        /*0018*/ 	.word	0x00000002
        /*0030*/ 	.string	""
        /*0030*/ 	.string	"ptxas"
        /*0030*/ 	.string	"Cuda compilation tools, release 13.0, V13.0.88"
        /*0030*/ 	.string	"Build cuda_13.0.r13.0/compiler.36424714_0"
        /*0030*/ 	.string	"-arch sm_100 -m 64 "



//--------------------- .note.nv.cuinfo           --------------------------
	.section	.note.nv.cuinfo,"",@"SHT_NOTE"
	.sectionflags	@"SHF_NOTE_NV_CUINFO"
        /*0018*/ 	.short	0x0002
        /*001a*/ 	.short	0x0064
        /*001c*/ 	.short	0x0082
	.zero		2


//--------------------- .nv.info                  --------------------------
	.section	.nv.info,"",@"SHT_CUDA_INFO"
	.align	4


	//----- nvinfo : EIATTR_REGCOUNT
	.align		4
        /*0000*/ 	.byte	0x04, 0x2f
        /*0002*/ 	.short	(.L_1 - .L_0)
	.align		4
.L_0:
        /*0004*/ 	.word	index@(_Z6matMulPfS_S_)
        /*0008*/ 	.word	0x0000001f


	//----- nvinfo : EIATTR_FRAME_SIZE
	.align		4
.L_1:
        /*000c*/ 	.byte	0x04, 0x11
        /*000e*/ 	.short	(.L_3 - .L_2)
	.align		4
.L_2:
        /*0010*/ 	.word	index@(_Z6matMulPfS_S_)
        /*0014*/ 	.word	0x00000000


	//----- nvinfo : EIATTR_MIN_STACK_SIZE
	.align		4
.L_3:
        /*0018*/ 	.byte	0x04, 0x12
        /*001a*/ 	.short	(.L_5 - .L_4)
	.align		4
.L_4:
        /*001c*/ 	.word	index@(_Z6matMulPfS_S_)
        /*0020*/ 	.word	0x00000000
.L_5:


//--------------------- .nv.compat                --------------------------
	.section	.nv.compat,"",@"SHT_CUDA_COMPAT_INFO"
	.align	4
        /*0000*/ 	.byte	0x02, 0x09, 0x00, 0x00, 0x02, 0x02, 0x01, 0x00, 0x02, 0x05, 0x05, 0x00, 0x03, 0x07, 0x01, 0x01
        /*0010*/ 	.byte	0x02, 0x03, 0x00, 0x00, 0x02, 0x06, 0x01, 0x00, 0x04, 0x0b, 0x08, 0x00, 0x09, 0x00, 0x00, 0x00
        /*0020*/ 	.byte	0x00, 0x00, 0x00, 0x00


//--------------------- .nv.info._Z6matMulPfS_S_  --------------------------
	.section	.nv.info._Z6matMulPfS_S_,"",@"SHT_CUDA_INFO"
	.sectionflags	@""
	.align	4


	//----- nvinfo : EIATTR_CUDA_API_VERSION
	.align		4
        /*0000*/ 	.byte	0x04, 0x37
        /*0002*/ 	.short	(.L_7 - .L_6)
.L_6:
        /*0004*/ 	.word	0x00000082


	//----- nvinfo : EIATTR_KPARAM_INFO
	.align		4
.L_7:
        /*0008*/ 	.byte	0x04, 0x17
        /*000a*/ 	.short	(.L_9 - .L_8)
.L_8:
        /*000c*/ 	.word	0x00000000
        /*0010*/ 	.short	0x0002
        /*0012*/ 	.short	0x0010
        /*0014*/ 	.byte	0x00, 0xf5, 0x21, 0x00


	//----- nvinfo : EIATTR_KPARAM_INFO
	.align		4
.L_9:
        /*0018*/ 	.byte	0x04, 0x17
        /*001a*/ 	.short	(.L_11 - .L_10)
.L_10:
        /*001c*/ 	.word	0x00000000
        /*0020*/ 	.short	0x0001
        /*0022*/ 	.short	0x0008
        /*0024*/ 	.byte	0x00, 0xf5, 0x21, 0x00


	//----- nvinfo : EIATTR_KPARAM_INFO
	.align		4
.L_11:
        /*0028*/ 	.byte	0x04, 0x17
        /*002a*/ 	.short	(.L_13 - .L_12)
.L_12:
        /*002c*/ 	.word	0x00000000
        /*0030*/ 	.short	0x0000
        /*0032*/ 	.short	0x0000
        /*0034*/ 	.byte	0x00, 0xf5, 0x21, 0x00


	//----- nvinfo : EIATTR_SPARSE_MMA_MASK
	.align		4
.L_13:
        /*0038*/ 	.byte	0x03, 0x50
        /*003a*/ 	.short	0x0000


	//----- nvinfo : EIATTR_MAXREG_COUNT
	.align		4
        /*003c*/ 	.byte	0x03, 0x1b
        /*003e*/ 	.short	0x00ff


	//----- nvinfo : EIATTR_MERCURY_ISA_VERSION
	.align		4
        /*0040*/ 	.byte	0x03, 0x5f
        /*0042*/ 	.short	0x0101


	//----- nvinfo : EIATTR_VRC_CTA_INIT_COUNT
	.align		4
        /*0044*/ 	.byte	0x02, 0x4a
	.zero		1
	.zero		1


	//----- nvinfo : EIATTR_EXIT_INSTR_OFFSETS
	.align		4
        /*0048*/ 	.byte	0x04, 0x1c
        /*004a*/ 	.short	(.L_15 - .L_14)


	//   ....[0]....
.L_14:
        /*004c*/ 	.word	0x000000b0


	//   ....[1]....
        /*0050*/ 	.word	0x00000550


	//----- nvinfo : EIATTR_CBANK_PARAM_SIZE
	.align		4
.L_15:
        /*0054*/ 	.byte	0x03, 0x19
        /*0056*/ 	.short	0x0018


	//----- nvinfo : EIATTR_PARAM_CBANK
	.align		4
        /*0058*/ 	.byte	0x04, 0x0a
        /*005a*/ 	.short	(.L_17 - .L_16)
	.align		4
.L_16:
        /*005c*/ 	.word	index@(.nv.constant0._Z6matMulPfS_S_)
        /*0060*/ 	.short	0x0380
        /*0062*/ 	.short	0x0018


	//----- nvinfo : EIATTR_SW_WAR
	.align		4
.L_17:
        /*0064*/ 	.byte	0x04, 0x36
        /*0066*/ 	.short	(.L_19 - .L_18)
.L_18:
        /*0068*/ 	.word	0x00000008
.L_19:


//--------------------- .nv.callgraph             --------------------------
	.section	.nv.callgraph,"",@"SHT_CUDA_CALLGRAPH"
	.align	4
	.sectionentsize	8
	.align		4
        /*0000*/ 	.word	0x00000000
	.align		4
        /*0004*/ 	.word	0xffffffff
	.align		4
        /*0008*/ 	.word	0x00000000
	.align		4
        /*000c*/ 	.word	0xfffffffe
	.align		4
        /*0010*/ 	.word	0x00000000
	.align		4
        /*0014*/ 	.word	0xfffffffd
	.align		4
        /*0018*/ 	.word	0x00000000
	.align		4
        /*001c*/ 	.word	0xfffffffc


//--------------------- .text._Z6matMulPfS_S_     --------------------------
	.section	.text._Z6matMulPfS_S_,"ax",@progbits
	.align	128
        .global         _Z6matMulPfS_S_
        .type           _Z6matMulPfS_S_,@function
        .size           _Z6matMulPfS_S_,(.L_x_2 - _Z6matMulPfS_S_)
        .other          _Z6matMulPfS_S_,@"STO_CUDA_ENTRY STV_DEFAULT"
_Z6matMulPfS_S_:
.text._Z6matMulPfS_S_:
[----:B------:R-:W-:Y:S01]  /*0000*/  LDC R1, c[0x0][0x37c] ;  /* 0x0000df00ff017b82 */ /* 0x000fe20000000800 */
[----:B------:R-:W0:Y:S01]  /*0010*/  S2R R0, SR_CTAID.X ;  /* 0x0000000000007919 */ /* 0x000e220000002500 */
[----:B------:R-:W1:Y:S01]  /*0020*/  LDCU UR4, c[0x0][0x364] ;  /* 0x00006c80ff0477ac */ /* 0x000e620008000800 */
[----:B------:R-:W0:Y:S01]  /*0030*/  S2R R3, SR_TID.X ;  /* 0x0000000000037919 */ /* 0x000e220000002100 */
[----:B------:R-:W0:Y:S01]  /*0040*/  LDCU UR5, c[0x0][0x360] ;  /* 0x00006c00ff0577ac */ /* 0x000e220008000800 */
[----:B------:R-:W1:Y:S01]  /*0050*/  S2R R7, SR_CTAID.Y ;  /* 0x0000000000077919 */ /* 0x000e620000002600 */
[----:B------:R-:W1:Y:S01]  /*0060*/  S2R R2, SR_TID.Y ;  /* 0x0000000000027919 */ /* 0x000e620000002200 */
[----:B0-----:R-:W-:-:S05]  /*0070*/  IMAD R0, R0, UR5, R3 ;  /* 0x0000000500007c24 */ /* 0x001fca000f8e0203 */
[----:B------:R-:W-:Y:S01]  /*0080*/  ISETP.GT.AND P0, PT, R0, 0x7ff, PT ;  /* 0x000007ff0000780c */ /* 0x000fe20003f04270 */
[----:B-1----:R-:W-:-:S05]  /*0090*/  IMAD R7, R7, UR4, R2 ;  /* 0x0000000407077c24 */ /* 0x002fca000f8e0202 */
[----:B------:R-:W-:-:S13]  /*00a0*/  ISETP.GT.U32.OR P0, PT, R7, 0x3ff, P0 ;  /* 0x000003ff0700780c */ /* 0x000fda0000704470 */
[----:B------:R-:W-:Y:S05]  /*00b0*/  @P0 EXIT ;  /* 0x000000000000094d */ /* 0x000fea0003800000 */
[----:B------:R-:W0:Y:S01]  /*00c0*/  LDC.64 R2, c[0x0][0x380] ;  /* 0x0000e000ff027b82 */ /* 0x000e220000000a00 */
[----:B------:R-:W1:Y:S01]  /*00d0*/  LDCU.64 UR6, c[0x0][0x388] ;  /* 0x00007100ff0677ac */ /* 0x000e620008000a00 */
[----:B------:R-:W-:Y:S01]  /*00e0*/  SHF.L.U32 R5, R7, 0xa, RZ ;  /* 0x0000000a07057819 */ /* 0x000fe200000006ff */
[----:B------:R-:W-:Y:S01]  /*00f0*/  HFMA2 R14, -RZ, RZ, 0, 0 ;  /* 0x00000000ff0e7431 */ /* 0x000fe200000001ff */
[----:B------:R-:W-:Y:S01]  /*0100*/  MOV R6, R0 ;  /* 0x0000000000067202 */ /* 0x000fe20000000f00 */
[----:B------:R-:W2:Y:S01]  /*0110*/  LDCU.64 UR8, c[0x0][0x358] ;  /* 0x00006b00ff0877ac */ /* 0x000ea20008000a00 */
[----:B------:R-:W-:Y:S01]  /*0120*/  UMOV UR4, URZ ;  /* 0x000000ff00047c82 */ /* 0x000fe20008000000 */
[----:B-1----:R-:W-:-:S04]  /*0130*/  UIADD3 UR5, UP0, UPT, UR6, 0x10000, URZ ;  /* 0x0001000006057890 */ /* 0x002fc8000ff1e0ff */
[----:B------:R-:W-:Y:S01]  /*0140*/  UIADD3.X UR6, UPT, UPT, URZ, UR7, URZ, UP0, !UPT ;  /* 0x00000007ff067290 */ /* 0x000fe200087fe4ff */
[----:B0-----:R-:W-:-:S03]  /*0150*/  IMAD.WIDE.U32 R2, R5, 0x4, R2 ;  /* 0x0000000405027825 */ /* 0x001fc600078e0002 */
[----:B------:R-:W-:-:S04]  /*0160*/  IADD3 R4, P0, PT, R2, 0x20, RZ ;  /* 0x0000002002047810 */ /* 0x000fc80007f1e0ff */
[----:B--2---:R-:W-:-:S09]  /*0170*/  IADD3.X R5, PT, PT, RZ, R3, RZ, P0, !PT ;  /* 0x00000003ff057210 */ /* 0x004fd200007fe4ff */
.L_x_0:
[----:B------:R-:W-:Y:S01]  /*0180*/  MOV R2, UR5 ;  /* 0x0000000500027c02 */ /* 0x000fe20008000f00 */
[----:B------:R-:W2:Y:S01]  /*0190*/  LDG.E R15, desc[UR8][R4.64+-0x20] ;  /* 0xffffe008040f7981 */ /* 0x000ea2000c1e1900 */
[----:B------:R-:W-:-:S03]  /*01a0*/  MOV R3, UR6 ;  /* 0x0000000600037c02 */ /* 0x000fc60008000f00 */
[----:B------:R-:W3:Y:S01]  /*01b0*/  LDG.E R24, desc[UR8][R4.64+-0x1c] ;  /* 0xffffe40804187981 */ /* 0x000ee2000c1e1900 */
[----:B------:R-:W-:-:S03]  /*01c0*/  IMAD.WIDE R2, R6, 0x4, R2 ;  /* 0x0000000406027825 */ /* 0x000fc600078e0202 */
[----:B------:R-:W4:Y:S04]  /*01d0*/  LDG.E R19, desc[UR8][R4.64+-0x18] ;  /* 0xffffe80804137981 */ /* 0x000f28000c1e1900 */
[----:B------:R-:W2:Y:S04]  /*01e0*/  LDG.E R16, desc[UR8][R2.64+-0x10000] ;  /* 0xff00000802107981 */ /* 0x000ea8000c1e1900 */
[----:B------:R-:W3:Y:S04]  /*01f0*/  LDG.E R25, desc[UR8][R2.64+-0xe000] ;  /* 0xff20000802197981 */ /* 0x000ee8000c1e1900 */
[----:B------:R-:W4:Y:S04]  /*0200*/  LDG.E R18, desc[UR8][R2.64+-0xc000] ;  /* 0xff40000802127981 */ /* 0x000f28000c1e1900 */
[----:B------:R-:W5:Y:S04]  /*0210*/  LDG.E R20, desc[UR8][R4.64+-0x14] ;  /* 0xffffec0804147981 */ /* 0x000f68000c1e1900 */
        /* <DEDUP_REMOVED lines=11> */
[----:B------:R-:W5:Y:S01]  /*02d0*/  LDG.E R26, desc[UR8][R4.64+0x1c] ;  /* 0x00001c08041a7981 */ /* 0x000f62000c1e1900 */
[----:B--2---:R-:W-:-:S03]  /*02e0*/  FFMA R15, R15, R16, R14 ;  /* 0x000000100f0f7223 */ /* 0x004fc6000000000e */
[----:B------:R-:W2:Y:S01]  /*02f0*/  LDG.E R16, desc[UR8][R4.64] ;  /* 0x0000000804107981 */ /* 0x000ea2000c1e1900 */
[----:B---3--:R-:W-:-:S03]  /*0300*/  FFMA R24, R24, R25, R15 ;  /* 0x0000001918187223 */ /* 0x008fc6000000000f */
[----:B------:R-:W3:Y:S01]  /*0310*/  LDG.E R14, desc[UR8][R4.64+0x4] ;  /* 0x00000408040e7981 */ /* 0x000ee2000c1e1900 */
[----:B----4-:R-:W-:-:S03]  /*0320*/  FFMA R25, R19, R18, R24 ;  /* 0x0000001213197223 */ /* 0x010fc60000000018 */
[----:B------:R-:W3:Y:S04]  /*0330*/  LDG.E R15, desc[UR8][R2.64+0x2000] ;  /* 0x00200008020f7981 */ /* 0x000ee8000c1e1900 */
[----:B------:R-:W4:Y:S01]  /*0340*/  LDG.E R18, desc[UR8][R4.64+0x8] ;  /* 0x0000080804127981 */ /* 0x000f22000c1e1900 */
[----:B-----5:R-:W-:-:S03]  /*0350*/  FFMA R25, R20, R21, R25 ;  /* 0x0000001514197223 */ /* 0x020fc60000000019 */
[----:B------:R-:W4:Y:S04]  /*0360*/  LDG.E R19, desc[UR8][R2.64+0x4000] ;  /* 0x0040000802137981 */ /* 0x000f28000c1e1900 */
[----:B------:R-:W5:Y:S01]  /*0370*/  LDG.E R20, desc[UR8][R4.64+0xc] ;  /* 0x00000c0804147981 */ /* 0x000f62000c1e1900 */
[----:B------:R-:W-:-:S03]  /*0380*/  FFMA R25, R22, R23, R25 ;  /* 0x0000001716197223 */ /* 0x000fc60000000019 */
[----:B------:R-:W5:Y:S04]  /*0390*/  LDG.E R21, desc[UR8][R2.64+0x6000] ;  /* 0x0060000802157981 */ /* 0x000f68000c1e1900 */
[----:B------:R-:W5:Y:S04]  /*03a0*/  LDG.E R22, desc[UR8][R4.64+0x10] ;  /* 0x0000100804167981 */ /* 0x000f68000c1e1900 */
[----:B------:R-:W5:Y:S01]  /*03b0*/  LDG.E R23, desc[UR8][R2.64+0x8000] ;  /* 0x0080000802177981 */ /* 0x000f62000c1e1900 */
[----:B------:R-:W-:-:S03]  /*03c0*/  FFMA R28, R12, R13, R25 ;  /* 0x0000000d0c1c7223 */ /* 0x000fc60000000019 */
[----:B------:R-:W5:Y:S04]  /*03d0*/  LDG.E R24, desc[UR8][R4.64+0x14] ;  /* 0x0000140804187981 */ /* 0x000f68000c1e1900 */
[----:B------:R-:W5:Y:S04]  /*03e0*/  LDG.E R25, desc[UR8][R2.64+0xa000] ;  /* 0x00a0000802197981 */ /* 0x000f68000c1e1900 */
[----:B------:R0:W5:Y:S04]  /*03f0*/  LDG.E R13, desc[UR8][R4.64+0x18] ;  /* 0x00001808040d7981 */ /* 0x000168000c1e1900 */
[----:B------:R-:W5:Y:S01]  /*0400*/  LDG.E R12, desc[UR8][R2.64+0xc000] ;  /* 0x00c00008020c7981 */ /* 0x000f62000c1e1900 */
[----:B------:R-:W-:-:S04]  /*0410*/  FFMA R9, R9, R8, R28 ;  /* 0x0000000809097223 */ /* 0x000fc8000000001c */
[----:B------:R-:W-:Y:S01]  /*0420*/  FFMA R9, R10, R11, R9 ;  /* 0x0000000b0a097223 */ /* 0x000fe20000000009 */
[----:B------:R-:W-:-:S04]  /*0430*/  UIADD3 UR4, UPT, UPT, UR4, 0x10, URZ ;  /* 0x0000001004047890 */ /* 0x000fc8000fffe0ff */
[----:B------:R-:W-:Y:S01]  /*0440*/  UISETP.NE.AND UP0, UPT, UR4, 0x400, UPT ;  /* 0x000004000400788c */ /* 0x000fe2000bf05270 */
[----:B0-----:R-:W-:Y:S02]  /*0450*/  IADD3 R4, P0, PT, R4, 0x40, RZ ;  /* 0x0000004004047810 */ /* 0x001fe40007f1e0ff */
[----:B------:R-:W-:Y:S02]  /*0460*/  IADD3 R6, PT, PT, R6, 0x8000, RZ ;  /* 0x0000800006067810 */ /* 0x000fe40007ffe0ff */
[----:B------:R-:W-:Y:S01]  /*0470*/  IADD3.X R5, PT, PT, RZ, R5, RZ, P0, !PT ;  /* 0x00000005ff057210 */ /* 0x000fe200007fe4ff */
[----:B--2---:R-:W-:-:S04]  /*0480*/  FFMA R9, R16, R17, R9 ;  /* 0x0000001110097223 */ /* 0x004fc80000000009 */
[----:B---3--:R-:W-:-:S04]  /*0490*/  FFMA R9, R14, R15, R9 ;  /* 0x0000000f0e097223 */ /* 0x008fc80000000009 */
[----:B----4-:R-:W-:-:S04]  /*04a0*/  FFMA R9, R18, R19, R9 ;  /* 0x0000001312097223 */ /* 0x010fc80000000009 */
[----:B-----5:R-:W-:-:S04]  /*04b0*/  FFMA R9, R20, R21, R9 ;  /* 0x0000001514097223 */ /* 0x020fc80000000009 */
[----:B------:R-:W-:-:S04]  /*04c0*/  FFMA R9, R22, R23, R9 ;  /* 0x0000001716097223 */ /* 0x000fc80000000009 */
[----:B------:R-:W-:-:S04]  /*04d0*/  FFMA R24, R24, R25, R9 ;  /* 0x0000001918187223 */ /* 0x000fc80000000009 */
[----:B------:R-:W-:-:S04]  /*04e0*/  FFMA R13, R13, R12, R24 ;  /* 0x0000000c0d0d7223 */ /* 0x000fc80000000018 */
[----:B------:R-:W-:Y:S01]  /*04f0*/  FFMA R14, R26, R27, R13 ;  /* 0x0000001b1a0e7223 */ /* 0x000fe2000000000d */
[----:B------:R-:W-:Y:S06]  /*0500*/  BRA.U UP0, `(.L_x_0) ;  /* 0xfffffffd001c7547 */ /* 0x000fec000b83ffff */
[----:B------:R-:W0:Y:S01]  /*0510*/  LDC.64 R2, c[0x0][0x390] ;  /* 0x0000e400ff027b82 */ /* 0x000e220000000a00 */
[----:B------:R-:W-:-:S05]  /*0520*/  LEA R7, R7, R0, 0xb ;  /* 0x0000000007077211 */ /* 0x000fca00078e58ff */
[----:B0-----:R-:W-:-:S05]  /*0530*/  IMAD.WIDE R2, R7, 0x4, R2 ;  /* 0x0000000407027825 */ /* 0x001fca00078e0202 */
[----:B------:R-:W-:Y:S01]  /*0540*/  STG.E desc[UR8][R2.64], R14 ;  /* 0x0000000e02007986 */ /* 0x000fe2000c101908 */
[----:B------:R-:W-:Y:S05]  /*0550*/  EXIT ;  /* 0x000000000000794d */ /* 0x000fea0003800000 */
.L_x_1:
[----:B------:R-:W-:-:S00]  /*0560*/  BRA `(.L_x_1) ;  /* 0xfffffffc00fc7947 */ /* 0x000fc0000383ffff */
[----:B------:R-:W-:-:S00]  /*0570*/  NOP ;  /* 0x0000000000007918 */ /* 0x000fc00000000000 */
        /* <DEDUP_REMOVED lines=8> */
.L_x_2:


//--------------------- .nv.shared.reserved.0     --------------------------
	.section	.nv.shared.reserved.0,"aw",@nobits
	.weak		__nv_reservedSMEM_offset_0_alias
	.size		__nv_reservedSMEM_offset_0_alias, 0, 64
	.other		__nv_reservedSMEM_offset_0_alias,@"STO_CUDA_RESERVED_SHARED STV_DEFAULT"
__nv_reservedSMEM_offset_0_alias:
	.zero		0
	.zero		64


//--------------------- .nv.constant0._Z6matMulPfS_S_ --------------------------
	.section	.nv.constant0._Z6matMulPfS_S_,"a",@progbits
	.sectionflags	@""
	.align	4
.nv.constant0._Z6matMulPfS_S_:
	.zero		920


//--------------------- SYMBOLS --------------------------

	.type		.nv.reservedSmem.offset0,@object
	.size		.nv.reservedSmem.offset0,0x4
